//
// Generated by NVIDIA NVVM Compiler
//
// Compiler Build ID: CL-36424714
// Cuda compilation tools, release 13.0, V13.0.88
// Based on NVVM 20.0.0
//

.version 9.0
.target sm_100
.address_size 64

	// .globl	default_function_kernel

.visible .entry default_function_kernel(
	.param .u64 .ptr .align 1 default_function_kernel_param_0,
	.param .u64 .ptr .align 1 default_function_kernel_param_1
)
.maxntid 56
{
	.reg .b32 	%r<12>;
	.reg .b32 	%f<2>;
	.reg .b64 	%rd<9>;

	ld.param.u64 	%rd1, [default_function_kernel_param_0];
	ld.param.u64 	%rd2, [default_function_kernel_param_1];
	cvta.to.global.u64 	%rd3, %rd2;
	cvta.to.global.u64 	%rd4, %rd1;
	mov.u32 	%r1, %ctaid.x;
	mul.hi.u32 	%r2, %r1, -1840700269;
	shr.u32 	%r3, %r2, 4;
	mul.lo.s32 	%r4, %r3, 28;
	sub.s32 	%r5, %r1, %r4;
	shr.u32 	%r6, %r5, 1;
	mov.u32 	%r7, %tid.x;
	shr.u32 	%r8, %r7, 1;
	mad.lo.s32 	%r9, %r3, 392, %r8;
	mad.lo.s32 	%r10, %r6, 28, %r9;
	mul.wide.u32 	%rd5, %r10, 4;
	add.s64 	%rd6, %rd4, %rd5;
	ld.global.nc.f32 	%f1, [%rd6];
	mad.lo.s32 	%r11, %r1, 56, %r7;
	mul.wide.u32 	%rd7, %r11, 4;
	add.s64 	%rd8, %rd3, %rd7;
	st.global.f32 	[%rd8], %f1;
	ret;

}


// ===== COMPILED SASS (sm_100) =====

	.target	sm_100

	.elftype	@"ET_EXEC"


//--------------------- .note.nv.tkinfo           --------------------------
	.section	.note.nv.tkinfo,"",@"SHT_NOTE"
	.sectionflags	@"SHF_NOTE_NV_TKINFO"
	.tkinfo
        /*0018*/ 	.word	0x00000002
        /*0030*/ 	.string	""
        /*0030*/ 	.string	"ptxas"
        /*0030*/ 	.string	"Cuda compilation tools, release 13.0, V13.0.88"
        /*0030*/ 	.string	"Build cuda_13.0.r13.0/compiler.36424714_0"
        /*0030*/ 	.string	"-arch sm_100 -m 64 "



//--------------------- .note.nv.cuinfo           --------------------------
	.section	.note.nv.cuinfo,"",@"SHT_NOTE"
	.sectionflags	@"SHF_NOTE_NV_CUINFO"
        /*0018*/ 	.short	0x0002
        /*001a*/ 	.short	0x0064
        /*001c*/ 	.short	0x0082
	.zero		2


//--------------------- .nv.info                  --------------------------
	.section	.nv.info,"",@"SHT_CUDA_INFO"
	.align	4


	//----- nvinfo : EIATTR_REGCOUNT
	.align		4
        /*0000*/ 	.byte	0x04, 0x2f
        /*0002*/ 	.short	(.L_1 - .L_0)
	.align		4
.L_0:
        /*0004*/ 	.word	index@(default_function_kernel)
        /*0008*/ 	.word	0x0000000a


	//----- nvinfo : EIATTR_FRAME_SIZE
	.align		4
.L_1:
        /*000c*/ 	.byte	0x04, 0x11
        /*000e*/ 	.short	(.L_3 - .L_2)
	.align		4
.L_2:
        /*0010*/ 	.word	index@(default_function_kernel)
        /*0014*/ 	.word	0x00000000


	//----- nvinfo : EIATTR_MIN_STACK_SIZE
	.align		4
.L_3:
        /*0018*/ 	.byte	0x04, 0x12
        /*001a*/ 	.short	(.L_5 - .L_4)
	.align		4
.L_4:
        /*001c*/ 	.word	index@(default_function_kernel)
        /*0020*/ 	.word	0x00000000
.L_5:


//--------------------- .nv.compat                --------------------------
	.section	.nv.compat,"",@"SHT_CUDA_COMPAT_INFO"
	.align	4
        /*0000*/ 	.byte	0x02, 0x09, 0x00, 0x00, 0x02, 0x02, 0x01, 0x00, 0x02, 0x05, 0x05, 0x00, 0x03, 0x07, 0x01, 0x01
        /*0010*/ 	.byte	0x02, 0x03, 0x00, 0x00, 0x02, 0x06, 0x01, 0x00, 0x04, 0x0b, 0x08, 0x00, 0x09, 0x00, 0x00, 0x00
        /*0020*/ 	.byte	0x00, 0x00, 0x00, 0x00


//--------------------- .nv.info.default_function_kernel --------------------------
	.section	.nv.info.default_function_kernel,"",@"SHT_CUDA_INFO"
	.sectionflags	@""
	.align	4


	//----- nvinfo : EIATTR_CUDA_API_VERSION
	.align		4
        /*0000*/ 	.byte	0x04, 0x37
        /*0002*/ 	.short	(.L_7 - .L_6)
.L_6:
        /*0004*/ 	.word	0x00000082


	//----- nvinfo : EIATTR_KPARAM_INFO
	.align		4
.L_7:
        /*0008*/ 	.byte	0x04, 0x17
        /*000a*/ 	.short	(.L_9 - .L_8)
.L_8:
        /*000c*/ 	.word	0x00000000
        /*0010*/ 	.short	0x0001
        /*0012*/ 	.short	0x0008
        /*0014*/ 	.byte	0x00, 0xf5, 0x21, 0x00


	//----- nvinfo : EIATTR_KPARAM_INFO
	.align		4
.L_9:
        /*0018*/ 	.byte	0x04, 0x17
        /*001a*/ 	.short	(.L_11 - .L_10)
.L_10:
        /*001c*/ 	.word	0x00000000
        /*0020*/ 	.short	0x0000
        /*0022*/ 	.short	0x0000
        /*0024*/ 	.byte	0x00, 0xf5, 0x21, 0x00


	//----- nvinfo : EIATTR_SPARSE_MMA_MASK
	.align		4
.L_11:
        /*0028*/ 	.byte	0x03, 0x50
        /*002a*/ 	.short	0x0000


	//----- nvinfo : EIATTR_MAXREG_COUNT
	.align		4
        /*002c*/ 	.byte	0x03, 0x1b
        /*002e*/ 	.short	0x00ff


	//----- nvinfo : EIATTR_MERCURY_ISA_VERSION
	.align		4
        /*0030*/ 	.byte	0x03, 0x5f
        /*0032*/ 	.short	0x0101


	//----- nvinfo : EIATTR_VRC_CTA_INIT_COUNT
	.align		4
        /*0034*/ 	.byte	0x02, 0x4a
	.zero		1
	.zero		1


	//----- nvinfo : EIATTR_EXIT_INSTR_OFFSETS
	.align		4
        /*0038*/ 	.byte	0x04, 0x1c
        /*003a*/ 	.short	(.L_13 - .L_12)


	//   ....[0]....
.L_12:
        /*003c*/ 	.word	0x00000120


	//----- nvinfo : EIATTR_MAX_THREADS
	.align		4
.L_13:
        /*0040*/ 	.byte	0x04, 0x05
        /*0042*/ 	.short	(.L_15 - .L_14)
.L_14:
        /*0044*/ 	.word	0x00000038
        /*0048*/ 	.word	0x00000001
        /*004c*/ 	.word	0x00000001


	//----- nvinfo : EIATTR_CBANK_PARAM_SIZE
	.align		4
.L_15:
        /*0050*/ 	.byte	0x03, 0x19
        /*0052*/ 	.short	0x0010


	//----- nvinfo : EIATTR_PARAM_CBANK
	.align		4
        /*0054*/ 	.byte	0x04, 0x0a
        /*0056*/ 	.short	(.L_17 - .L_16)
	.align		4
.L_16:
        /*0058*/ 	.word	index@(.nv.constant0.default_function_kernel)
        /*005c*/ 	.short	0x0380
        /*005e*/ 	.short	0x0010


	//----- nvinfo : EIATTR_SW_WAR
	.align		4
.L_17:
        /*0060*/ 	.byte	0x04, 0x36
        /*0062*/ 	.short	(.L_19 - .L_18)
.L_18:
        /*0064*/ 	.word	0x00000008
.L_19:


//--------------------- .nv.callgraph             --------------------------
	.section	.nv.callgraph,"",@"SHT_CUDA_CALLGRAPH"
	.align	4
	.sectionentsize	8
	.align		4
        /*0000*/ 	.word	0x00000000
	.align		4
        /*0004*/ 	.word	0xffffffff
	.align		4
        /*0008*/ 	.word	0x00000000
	.align		4
        /*000c*/ 	.word	0xfffffffe
	.align		4
        /*0010*/ 	.word	0x00000000
	.align		4
        /*0014*/ 	.word	0xfffffffd
	.align		4
        /*0018*/ 	.word	0x00000000
	.align		4
        /*001c*/ 	.word	0xfffffffc


//--------------------- .text.default_function_kernel --------------------------
	.section	.text.default_function_kernel,"ax",@progbits
	.align	128
        .global         default_function_kernel
        .type           default_function_kernel,@function
        .size           default_function_kernel,(.L_x_1 - default_function_kernel)
        .other          default_function_kernel,@"STO_CUDA_ENTRY STV_DEFAULT"
default_function_kernel:
.text.default_function_kernel:
[----:B------:R-:W-:Y:S01]  /*0000*/  LDC R1, c[0x0][0x37c] ;  /* 0x0000df00ff017b82 */ /* 0x000fe20000000800 */
[----:B------:R-:W0:Y:S07]  /*0010*/  S2R R7, SR_CTAID.X ;  /* 0x0000000000077919 */ /* 0x000e2e0000002500 */
[----:B------:R-:W1:Y:S01]  /*0020*/  LDC.64 R2, c[0x0][0x380] ;  /* 0x0000e000ff027b82 */ /* 0x000e620000000a00 */
[----:B------:R-:W2:Y:S01]  /*0030*/  LDCU.64 UR4, c[0x0][0x358] ;  /* 0x00006b00ff0477ac */ /* 0x000ea20008000a00 */
[----:B------:R-:W3:Y:S01]  /*0040*/  S2R R6, SR_TID.X ;  /* 0x0000000000067919 */ /* 0x000ee20000002100 */
[----:B0-----:R-:W-:Y:S01]  /*0050*/  IMAD.HI.U32 R0, R7, -0x6db6db6d, RZ ;  /* 0x9249249307007827 */ /* 0x001fe200078e00ff */
[----:B---3--:R-:W-:-:S04]  /*0060*/  SHF.R.U32.HI R5, RZ, 0x1, R6 ;  /* 0x00000001ff057819 */ /* 0x008fc80000011606 */
[----:B------:R-:W-:-:S05]  /*0070*/  SHF.R.U32.HI R0, RZ, 0x4, R0 ;  /* 0x00000004ff007819 */ /* 0x000fca0000011600 */
[C---:B------:R-:W-:Y:S02]  /*0080*/  IMAD R4, R0.reuse, -0x1c, R7 ;  /* 0xffffffe400047824 */ /* 0x040fe400078e0207 */
[----:B------:R-:W-:-:S03]  /*0090*/  IMAD R5, R0, 0x188, R5 ;  /* 0x0000018800057824 */ /* 0x000fc600078e0205 */
[----:B------:R-:W-:-:S05]  /*00a0*/  SHF.R.U32.HI R4, RZ, 0x1, R4 ;  /* 0x00000001ff047819 */ /* 0x000fca0000011604 */
[----:B------:R-:W-:-:S04]  /*00b0*/  IMAD R5, R4, 0x1c, R5 ;  /* 0x0000001c04057824 */ /* 0x000fc800078e0205 */
[----:B-1----:R-:W-:Y:S02]  /*00c0*/  IMAD.WIDE.U32 R2, R5, 0x4, R2 ;  /* 0x0000000405027825 */ /* 0x002fe400078e0002 */
[----:B------:R-:W0:Y:S04]  /*00d0*/  LDC.64 R4, c[0x0][0x388] ;  /* 0x0000e200ff047b82 */ /* 0x000e280000000a00 */
[----:B--2---:R-:W2:Y:S01]  /*00e0*/  LDG.E.CONSTANT R3, desc[UR4][R2.64] ;  /* 0x0000000402037981 */ /* 0x004ea2000c1e9900 */
[----:B------:R-:W-:-:S04]  /*00f0*/  IMAD R7, R7, 0x38, R6 ;  /* 0x0000003807077824 */ /* 0x000fc800078e0206 */
[----:B0-----:R-:W-:-:S05]  /*0100*/  IMAD.WIDE.U32 R4, R7, 0x4, R4 ;  /* 0x0000000407047825 */ /* 0x001fca00078e0004 */
[----:B--2---:R-:W-:Y:S01]  /*0110*/  STG.E desc[UR4][R4.64], R3 ;  /* 0x0000000304007986 */ /* 0x004fe2000c101904 */
[----:B------:R-:W-:Y:S05]  /*0120*/  EXIT ;  /* 0x000000000000794d */ /* 0x000fea0003800000 */
.L_x_0:
[----:B------:R-:W-:-:S00]  /*0130*/  BRA `(.L_x_0) ;  /* 0xfffffffc00fc7947 */ /* 0x000fc0000383ffff */
[----:B------:R-:W-:-:S00]  /*0140*/  NOP ;  /* 0x0000000000007918 */ /* 0x000fc00000000000 */
        /* <DEDUP_REMOVED lines=11> */
.L_x_1:


//--------------------- .nv.shared.reserved.0     --------------------------
	.section	.nv.shared.reserved.0,"aw",@nobits
	.weak		__nv_reservedSMEM_offset_0_alias
	.size		__nv_reservedSMEM_offset_0_alias, 0, 64
	.other		__nv_reservedSMEM_offset_0_alias,@"STO_CUDA_RESERVED_SHARED STV_DEFAULT"
__nv_reservedSMEM_offset_0_alias:
	.zero		0
	.zero		64


//--------------------- .nv.constant0.default_function_kernel --------------------------
	.section	.nv.constant0.default_function_kernel,"a",@progbits
	.sectionflags	@""
	.align	4
.nv.constant0.default_function_kernel:
	.zero		912


//--------------------- SYMBOLS --------------------------

	.type		.nv.reservedSmem.offset0,@object
	.size		.nv.reservedSmem.offset0,0x4
